//
// Generated by NVIDIA NVVM Compiler
//
// Compiler Build ID: CL-36424714
// Cuda compilation tools, release 13.0, V13.0.88
// Based on NVVM 20.0.0
//

.version 9.0
.target sm_100
.address_size 64

	// .globl	_Z16pw_global_kernelPK6float2S1_PS_i
// _ZZ16pw_shared_kernelPK6float2S1_PS_iE2Xs has been demoted
// _ZZ16pw_shared_kernelPK6float2S1_PS_iE2Hs has been demoted
.const .align 8 .b8 H_const[32768];

.visible .entry _Z16pw_global_kernelPK6float2S1_PS_i(
	.param .u64 .ptr .align 1 _Z16pw_global_kernelPK6float2S1_PS_i_param_0,
	.param .u64 .ptr .align 1 _Z16pw_global_kernelPK6float2S1_PS_i_param_1,
	.param .u64 .ptr .align 1 _Z16pw_global_kernelPK6float2S1_PS_i_param_2,
	.param .u32 _Z16pw_global_kernelPK6float2S1_PS_i_param_3
)
{
	.reg .pred 	%p<2>;
	.reg .b32 	%r<6>;
	.reg .b32 	%f<10>;
	.reg .b64 	%rd<11>;

	ld.param.u64 	%rd1, [_Z16pw_global_kernelPK6float2S1_PS_i_param_0];
	ld.param.u64 	%rd2, [_Z16pw_global_kernelPK6float2S1_PS_i_param_1];
	ld.param.u64 	%rd3, [_Z16pw_global_kernelPK6float2S1_PS_i_param_2];
	ld.param.u32 	%r2, [_Z16pw_global_kernelPK6float2S1_PS_i_param_3];
	mov.u32 	%r3, %ctaid.x;
	mov.u32 	%r4, %ntid.x;
	mov.u32 	%r5, %tid.x;
	mad.lo.s32 	%r1, %r3, %r4, %r5;
	setp.ge.s32 	%p1, %r1, %r2;
	@%p1 bra 	$L__BB0_2;
	cvta.to.global.u64 	%rd4, %rd1;
	cvta.to.global.u64 	%rd5, %rd2;
	cvta.to.global.u64 	%rd6, %rd3;
	mul.wide.s32 	%rd7, %r1, 8;
	add.s64 	%rd8, %rd4, %rd7;
	ld.global.nc.v2.f32 	{%f1, %f2}, [%rd8];
	add.s64 	%rd9, %rd5, %rd7;
	ld.global.nc.v2.f32 	{%f3, %f4}, [%rd9];
	mul.f32 	%f5, %f1, %f3;
	mul.f32 	%f6, %f2, %f4;
	sub.f32 	%f7, %f5, %f6;
	mul.f32 	%f8, %f1, %f4;
	fma.rn.f32 	%f9, %f2, %f3, %f8;
	add.s64 	%rd10, %rd6, %rd7;
	st.global.v2.f32 	[%rd10], {%f7, %f9};
$L__BB0_2:
	ret;

}
	// .globl	_Z16pw_shared_kernelPK6float2S1_PS_i
.visible .entry _Z16pw_shared_kernelPK6float2S1_PS_i(
	.param .u64 .ptr .align 1 _Z16pw_shared_kernelPK6float2S1_PS_i_param_0,
	.param .u64 .ptr .align 1 _Z16pw_shared_kernelPK6float2S1_PS_i_param_1,
	.param .u64 .ptr .align 1 _Z16pw_shared_kernelPK6float2S1_PS_i_param_2,
	.param .u32 _Z16pw_shared_kernelPK6float2S1_PS_i_param_3
)
{
	.reg .pred 	%p<3>;
	.reg .b32 	%r<11>;
	.reg .b32 	%f<14>;
	.reg .b64 	%rd<12>;
	// demoted variable
	.shared .align 8 .b8 _ZZ16pw_shared_kernelPK6float2S1_PS_iE2Xs[1024];
	// demoted variable
	.shared .align 8 .b8 _ZZ16pw_shared_kernelPK6float2S1_PS_iE2Hs[1024];
	ld.param.u64 	%rd1, [_Z16pw_shared_kernelPK6float2S1_PS_i_param_0];
	ld.param.u64 	%rd2, [_Z16pw_shared_kernelPK6float2S1_PS_i_param_1];
	ld.param.u64 	%rd3, [_Z16pw_shared_kernelPK6float2S1_PS_i_param_2];
	ld.param.u32 	%r4, [_Z16pw_shared_kernelPK6float2S1_PS_i_param_3];
	mov.u32 	%r5, %ctaid.x;
	mov.u32 	%r6, %ntid.x;
	mov.u32 	%r7, %tid.x;
	mad.lo.s32 	%r1, %r5, %r6, %r7;
	setp.ge.s32 	%p1, %r1, %r4;
	shl.b32 	%r8, %r7, 3;
	mov.u32 	%r9, _ZZ16pw_shared_kernelPK6float2S1_PS_iE2Xs;
	add.s32 	%r2, %r9, %r8;
	mov.u32 	%r10, _ZZ16pw_shared_kernelPK6float2S1_PS_iE2Hs;
	add.s32 	%r3, %r10, %r8;
	@%p1 bra 	$L__BB1_2;
	cvta.to.global.u64 	%rd4, %rd1;
	cvta.to.global.u64 	%rd5, %rd2;
	mul.wide.s32 	%rd6, %r1, 8;
	add.s64 	%rd7, %rd4, %rd6;
	ld.global.nc.v2.f32 	{%f1, %f2}, [%rd7];
	st.shared.v2.f32 	[%r2], {%f1, %f2};
	add.s64 	%rd8, %rd5, %rd6;
	ld.global.nc.v2.f32 	{%f3, %f4}, [%rd8];
	st.shared.v2.f32 	[%r3], {%f3, %f4};
$L__BB1_2:
	setp.ge.s32 	%p2, %r1, %r4;
	bar.sync 	0;
	@%p2 bra 	$L__BB1_4;
	ld.shared.v2.f32 	{%f5, %f6}, [%r2];
	ld.shared.v2.f32 	{%f7, %f8}, [%r3];
	mul.f32 	%f9, %f5, %f7;
	mul.f32 	%f10, %f6, %f8;
	sub.f32 	%f11, %f9, %f10;
	mul.f32 	%f12, %f5, %f8;
	fma.rn.f32 	%f13, %f6, %f7, %f12;
	cvta.to.global.u64 	%rd9, %rd3;
	mul.wide.s32 	%rd10, %r1, 8;
	add.s64 	%rd11, %rd9, %rd10;
	st.global.v2.f32 	[%rd11], {%f11, %f13};
$L__BB1_4:
	ret;

}
	// .globl	_Z15pw_const_kernelPK6float2PS_i
.visible .entry _Z15pw_const_kernelPK6float2PS_i(
	.param .u64 .ptr .align 1 _Z15pw_const_kernelPK6float2PS_i_param_0,
	.param .u64 .ptr .align 1 _Z15pw_const_kernelPK6float2PS_i_param_1,
	.param .u32 _Z15pw_const_kernelPK6float2PS_i_param_2
)
{
	.reg .pred 	%p<2>;
	.reg .b32 	%r<6>;
	.reg .b32 	%f<10>;
	.reg .b64 	%rd<10>;

	ld.param.u64 	%rd1, [_Z15pw_const_kernelPK6float2PS_i_param_0];
	ld.param.u64 	%rd2, [_Z15pw_const_kernelPK6float2PS_i_param_1];
	ld.param.u32 	%r2, [_Z15pw_const_kernelPK6float2PS_i_param_2];
	mov.u32 	%r3, %ctaid.x;
	mov.u32 	%r4, %ntid.x;
	mov.u32 	%r5, %tid.x;
	mad.lo.s32 	%r1, %r3, %r4, %r5;
	setp.ge.s32 	%p1, %r1, %r2;
	@%p1 bra 	$L__BB2_2;
	cvta.to.global.u64 	%rd3, %rd1;
	cvta.to.global.u64 	%rd4, %rd2;
	mul.wide.s32 	%rd5, %r1, 8;
	add.s64 	%rd6, %rd3, %rd5;
	ld.global.nc.v2.f32 	{%f1, %f2}, [%rd6];
	mov.u64 	%rd7, H_const;
	add.s64 	%rd8, %rd7, %rd5;
	ld.const.v2.f32 	{%f3, %f4}, [%rd8];
	mul.f32 	%f5, %f1, %f3;
	mul.f32 	%f6, %f2, %f4;
	sub.f32 	%f7, %f5, %f6;
	mul.f32 	%f8, %f1, %f4;
	fma.rn.f32 	%f9, %f2, %f3, %f8;
	add.s64 	%rd9, %rd4, %rd5;
	st.global.v2.f32 	[%rd9], {%f7, %f9};
$L__BB2_2:
	ret;

}


// ===== COMPILED SASS (sm_100) =====

	.target	sm_100

	.elftype	@"ET_EXEC"


//--------------------- .note.nv.tkinfo           --------------------------
	.section	.note.nv.tkinfo,"",@"SHT_NOTE"
	.sectionflags	@"SHF_NOTE_NV_TKINFO"
	.tkinfo
        /*0018*/ 	.word	0x00000002
        /*0030*/ 	.string	""
        /*0030*/ 	.string	"ptxas"
        /*0030*/ 	.string	"Cuda compilation tools, release 13.0, V13.0.88"
        /*0030*/ 	.string	"Build cuda_13.0.r13.0/compiler.36424714_0"
        /*0030*/ 	.string	"-arch sm_100 -m 64 "



//--------------------- .note.nv.cuinfo           --------------------------
	.section	.note.nv.cuinfo,"",@"SHT_NOTE"
	.sectionflags	@"SHF_NOTE_NV_CUINFO"
        /*0018*/ 	.short	0x0002
        /*001a*/ 	.short	0x0064
        /*001c*/ 	.short	0x0082
	.zero		2


//--------------------- .nv.info                  --------------------------
	.section	.nv.info,"",@"SHT_CUDA_INFO"
	.align	4


	//----- nvinfo : EIATTR_REGCOUNT
	.align		4
        /*0000*/ 	.byte	0x04, 0x2f
        /*0002*/ 	.short	(.L_2 - .L_1)
	.align		4
.L_1:
        /*0004*/ 	.word	index@(_Z16pw_global_kernelPK6float2S1_PS_i)
        /*0008*/ 	.word	0x0000000e


	//----- nvinfo : EIATTR_FRAME_SIZE
	.align		4
.L_2:
        /*000c*/ 	.byte	0x04, 0x11
        /*000e*/ 	.short	(.L_4 - .L_3)
	.align		4
.L_3:
        /*0010*/ 	.word	index@(_Z16pw_global_kernelPK6float2S1_PS_i)
        /*0014*/ 	.word	0x00000000


	//----- nvinfo : EIATTR_REGCOUNT
	.align		4
.L_4:
        /*0018*/ 	.byte	0x04, 0x2f
        /*001a*/ 	.short	(.L_6 - .L_5)
	.align		4
.L_5:
        /*001c*/ 	.word	index@(_Z16pw_shared_kernelPK6float2S1_PS_i)
        /*0020*/ 	.word	0x0000000e


	//----- nvinfo : EIATTR_FRAME_SIZE
	.align		4
.L_6:
        /*0024*/ 	.byte	0x04, 0x11
        /*0026*/ 	.short	(.L_8 - .L_7)
	.align		4
.L_7:
        /*0028*/ 	.word	index@(_Z16pw_shared_kernelPK6float2S1_PS_i)
        /*002c*/ 	.word	0x00000000


	//----- nvinfo : EIATTR_REGCOUNT
	.align		4
.L_8:
        /*0030*/ 	.byte	0x04, 0x2f
        /*0032*/ 	.short	(.L_10 - .L_9)
	.align		4
.L_9:
        /*0034*/ 	.word	index@(_Z15pw_const_kernelPK6float2PS_i)
        /*0038*/ 	.word	0x0000000c


	//----- nvinfo : EIATTR_FRAME_SIZE
	.align		4
.L_10:
        /*003c*/ 	.byte	0x04, 0x11
        /*003e*/ 	.short	(.L_12 - .L_11)
	.align		4
.L_11:
        /*0040*/ 	.word	index@(_Z15pw_const_kernelPK6float2PS_i)
        /*0044*/ 	.word	0x00000000


	//----- nvinfo : EIATTR_MIN_STACK_SIZE
	.align		4
.L_12:
        /*0048*/ 	.byte	0x04, 0x12
        /*004a*/ 	.short	(.L_14 - .L_13)
	.align		4
.L_13:
        /*004c*/ 	.word	index@(_Z15pw_const_kernelPK6float2PS_i)
        /*0050*/ 	.word	0x00000000


	//----- nvinfo : EIATTR_MIN_STACK_SIZE
	.align		4
.L_14:
        /*0054*/ 	.byte	0x04, 0x12
        /*0056*/ 	.short	(.L_16 - .L_15)
	.align		4
.L_15:
        /*0058*/ 	.word	index@(_Z16pw_shared_kernelPK6float2S1_PS_i)
        /*005c*/ 	.word	0x00000000


	//----- nvinfo : EIATTR_MIN_STACK_SIZE
	.align		4
.L_16:
        /*0060*/ 	.byte	0x04, 0x12
        /*0062*/ 	.short	(.L_18 - .L_17)
	.align		4
.L_17:
        /*0064*/ 	.word	index@(_Z16pw_global_kernelPK6float2S1_PS_i)
        /*0068*/ 	.word	0x00000000
.L_18:


//--------------------- .nv.compat                --------------------------
	.section	.nv.compat,"",@"SHT_CUDA_COMPAT_INFO"
	.align	4
        /*0000*/ 	.byte	0x02, 0x09, 0x00, 0x00, 0x02, 0x02, 0x01, 0x00, 0x02, 0x05, 0x05, 0x00, 0x03, 0x07, 0x01, 0x01
        /*0010*/ 	.byte	0x02, 0x03, 0x00, 0x00, 0x02, 0x06, 0x01, 0x00, 0x04, 0x0b, 0x08, 0x00, 0x09, 0x00, 0x00, 0x00
        /*0020*/ 	.byte	0x00, 0x00, 0x00, 0x00


//--------------------- .nv.info._Z15pw_const_kernelPK6float2PS_i --------------------------
	.section	.nv.info._Z15pw_const_kernelPK6float2PS_i,"",@"SHT_CUDA_INFO"
	.sectionflags	@""
	.align	4


	//----- nvinfo : EIATTR_CUDA_API_VERSION
	.align		4
        /*0000*/ 	.byte	0x04, 0x37
        /*0002*/ 	.short	(.L_20 - .L_19)
.L_19:
        /*0004*/ 	.word	0x00000082


	//----- nvinfo : EIATTR_KPARAM_INFO
	.align		4
.L_20:
        /*0008*/ 	.byte	0x04, 0x17
        /*000a*/ 	.short	(.L_22 - .L_21)
.L_21:
        /*000c*/ 	.word	0x00000000
        /*0010*/ 	.short	0x0002
        /*0012*/ 	.short	0x0010
        /*0014*/ 	.byte	0x00, 0xf0, 0x11, 0x00


	//----- nvinfo : EIATTR_KPARAM_INFO
	.align		4
.L_22:
        /*0018*/ 	.byte	0x04, 0x17
        /*001a*/ 	.short	(.L_24 - .L_23)
.L_23:
        /*001c*/ 	.word	0x00000000
        /*0020*/ 	.short	0x0001
        /*0022*/ 	.short	0x0008
        /*0024*/ 	.byte	0x00, 0xf5, 0x21, 0x00


	//----- nvinfo : EIATTR_KPARAM_INFO
	.align		4
.L_24:
        /*0028*/ 	.byte	0x04, 0x17
        /*002a*/ 	.short	(.L_26 - .L_25)
.L_25:
        /*002c*/ 	.word	0x00000000
        /*0030*/ 	.short	0x0000
        /*0032*/ 	.short	0x0000
        /*0034*/ 	.byte	0x00, 0xf5, 0x21, 0x00


	//----- nvinfo : EIATTR_SPARSE_MMA_MASK
	.align		4
.L_26:
        /*0038*/ 	.byte	0x03, 0x50
        /*003a*/ 	.short	0x0000


	//----- nvinfo : EIATTR_MAXREG_COUNT
	.align		4
        /*003c*/ 	.byte	0x03, 0x1b
        /*003e*/ 	.short	0x00ff


	//----- nvinfo : EIATTR_MERCURY_ISA_VERSION
	.align		4
        /*0040*/ 	.byte	0x03, 0x5f
        /*0042*/ 	.short	0x0101


	//----- nvinfo : EIATTR_VRC_CTA_INIT_COUNT
	.align		4
        /*0044*/ 	.byte	0x02, 0x4a
	.zero		1
	.zero		1


	//----- nvinfo : EIATTR_EXIT_INSTR_OFFSETS
	.align		4
        /*0048*/ 	.byte	0x04, 0x1c
        /*004a*/ 	.short	(.L_28 - .L_27)


	//   ....[0]....
.L_27:
        /*004c*/ 	.word	0x00000070


	//   ....[1]....
        /*0050*/ 	.word	0x00000170


	//----- nvinfo : EIATTR_CBANK_PARAM_SIZE
	.align		4
.L_28:
        /*0054*/ 	.byte	0x03, 0x19
        /*0056*/ 	.short	0x0014


	//----- nvinfo : EIATTR_PARAM_CBANK
	.align		4
        /*0058*/ 	.byte	0x04, 0x0a
        /*005a*/ 	.short	(.L_30 - .L_29)
	.align		4
.L_29:
        /*005c*/ 	.word	index@(.nv.constant0._Z15pw_const_kernelPK6float2PS_i)
        /*0060*/ 	.short	0x0380
        /*0062*/ 	.short	0x0014


	//----- nvinfo : EIATTR_SW_WAR
	.align		4
.L_30:
        /*0064*/ 	.byte	0x04, 0x36
        /*0066*/ 	.short	(.L_32 - .L_31)
.L_31:
        /*0068*/ 	.word	0x00000008
.L_32:


//--------------------- .nv.info._Z16pw_shared_kernelPK6float2S1_PS_i --------------------------
	.section	.nv.info._Z16pw_shared_kernelPK6float2S1_PS_i,"",@"SHT_CUDA_INFO"
	.sectionflags	@""
	.align	4


	//----- nvinfo : EIATTR_CUDA_API_VERSION
	.align		4
        /*0000*/ 	.byte	0x04, 0x37
        /*0002*/ 	.short	(.L_34 - .L_33)
.L_33:
        /*0004*/ 	.word	0x00000082


	//----- nvinfo : EIATTR_KPARAM_INFO
	.align		4
.L_34:
        /*0008*/ 	.byte	0x04, 0x17
        /*000a*/ 	.short	(.L_36 - .L_35)
.L_35:
        /*000c*/ 	.word	0x00000000
        /*0010*/ 	.short	0x0003
        /*0012*/ 	.short	0x0018
        /*0014*/ 	.byte	0x00, 0xf0, 0x11, 0x00


	//----- nvinfo : EIATTR_KPARAM_INFO
	.align		4
.L_36:
        /*0018*/ 	.byte	0x04, 0x17
        /*001a*/ 	.short	(.L_38 - .L_37)
.L_37:
        /*001c*/ 	.word	0x00000000
        /*0020*/ 	.short	0x0002
        /*0022*/ 	.short	0x0010
        /*0024*/ 	.byte	0x00, 0xf5, 0x21, 0x00


	//----- nvinfo : EIATTR_KPARAM_INFO
	.align		4
.L_38:
        /*0028*/ 	.byte	0x04, 0x17
        /*002a*/ 	.short	(.L_40 - .L_39)
.L_39:
        /*002c*/ 	.word	0x00000000
        /*0030*/ 	.short	0x0001
        /*0032*/ 	.short	0x0008
        /*0034*/ 	.byte	0x00, 0xf5, 0x21, 0x00


	//----- nvinfo : EIATTR_KPARAM_INFO
	.align		4
.L_40:
        /*0038*/ 	.byte	0x04, 0x17
        /*003a*/ 	.short	(.L_42 - .L_41)
.L_41:
        /*003c*/ 	.word	0x00000000
        /*0040*/ 	.short	0x0000
        /*0042*/ 	.short	0x0000
        /*0044*/ 	.byte	0x00, 0xf5, 0x21, 0x00


	//----- nvinfo : EIATTR_SPARSE_MMA_MASK
	.align		4
.L_42:
        /*0048*/ 	.byte	0x03, 0x50
        /*004a*/ 	.short	0x0000


	//----- nvinfo : EIATTR_MAXREG_COUNT
	.align		4
        /*004c*/ 	.byte	0x03, 0x1b
        /*004e*/ 	.short	0x00ff


	//----- nvinfo : EIATTR_NUM_BARRIERS
	.align		4
        /*0050*/ 	.byte	0x02, 0x4c
        /*0052*/ 	.byte	0x01
	.zero		1


	//----- nvinfo : EIATTR_MERCURY_ISA_VERSION
	.align		4
        /*0054*/ 	.byte	0x03, 0x5f
        /*0056*/ 	.short	0x0101


	//----- nvinfo : EIATTR_VRC_CTA_INIT_COUNT
	.align		4
        /*0058*/ 	.byte	0x02, 0x4a
	.zero		1
	.zero		1


	//----- nvinfo : EIATTR_EXIT_INSTR_OFFSETS
	.align		4
        /*005c*/ 	.byte	0x04, 0x1c
        /*005e*/ 	.short	(.L_44 - .L_43)


	//   ....[0]....
.L_43:
        /*0060*/ 	.word	0x00000180


	//   ....[1]....
        /*0064*/ 	.word	0x00000220


	//----- nvinfo : EIATTR_CBANK_PARAM_SIZE
	.align		4
.L_44:
        /*0068*/ 	.byte	0x03, 0x19
        /*006a*/ 	.short	0x001c


	//----- nvinfo : EIATTR_PARAM_CBANK
	.align		4
        /*006c*/ 	.byte	0x04, 0x0a
        /*006e*/ 	.short	(.L_46 - .L_45)
	.align		4
.L_45:
        /*0070*/ 	.word	index@(.nv.constant0._Z16pw_shared_kernelPK6float2S1_PS_i)
        /*0074*/ 	.short	0x0380
        /*0076*/ 	.short	0x001c


	//----- nvinfo : EIATTR_SW_WAR
	.align		4
.L_46:
        /*0078*/ 	.byte	0x04, 0x36
        /*007a*/ 	.short	(.L_48 - .L_47)
.L_47:
        /*007c*/ 	.word	0x00000008
.L_48:


//--------------------- .nv.info._Z16pw_global_kernelPK6float2S1_PS_i --------------------------
	.section	.nv.info._Z16pw_global_kernelPK6float2S1_PS_i,"",@"SHT_CUDA_INFO"
	.sectionflags	@""
	.align	4


	//----- nvinfo : EIATTR_CUDA_API_VERSION
	.align		4
        /*0000*/ 	.byte	0x04, 0x37
        /*0002*/ 	.short	(.L_50 - .L_49)
.L_49:
        /*0004*/ 	.word	0x00000082


	//----- nvinfo : EIATTR_KPARAM_INFO
	.align		4
.L_50:
        /*0008*/ 	.byte	0x04, 0x17
        /*000a*/ 	.short	(.L_52 - .L_51)
.L_51:
        /*000c*/ 	.word	0x00000000
        /*0010*/ 	.short	0x0003
        /*0012*/ 	.short	0x0018
        /*0014*/ 	.byte	0x00, 0xf0, 0x11, 0x00


	//----- nvinfo : EIATTR_KPARAM_INFO
	.align		4
.L_52:
        /*0018*/ 	.byte	0x04, 0x17
        /*001a*/ 	.short	(.L_54 - .L_53)
.L_53:
        /*001c*/ 	.word	0x00000000
        /*0020*/ 	.short	0x0002
        /*0022*/ 	.short	0x0010
        /*0024*/ 	.byte	0x00, 0xf5, 0x21, 0x00


	//----- nvinfo : EIATTR_KPARAM_INFO
	.align		4
.L_54:
        /*0028*/ 	.byte	0x04, 0x17
        /*002a*/ 	.short	(.L_56 - .L_55)
.L_55:
        /*002c*/ 	.word	0x00000000
        /*0030*/ 	.short	0x0001
        /*0032*/ 	.short	0x0008
        /*0034*/ 	.byte	0x00, 0xf5, 0x21, 0x00


	//----- nvinfo : EIATTR_KPARAM_INFO
	.align		4
.L_56:
        /*0038*/ 	.byte	0x04, 0x17
        /*003a*/ 	.short	(.L_58 - .L_57)
.L_57:
        /*003c*/ 	.word	0x00000000
        /*0040*/ 	.short	0x0000
        /*0042*/ 	.short	0x0000
        /*0044*/ 	.byte	0x00, 0xf5, 0x21, 0x00


	//----- nvinfo : EIATTR_SPARSE_MMA_MASK
	.align		4
.L_58:
        /*0048*/ 	.byte	0x03, 0x50
        /*004a*/ 	.short	0x0000


	//----- nvinfo : EIATTR_MAXREG_COUNT
	.align		4
        /*004c*/ 	.byte	0x03, 0x1b
        /*004e*/ 	.short	0x00ff


	//----- nvinfo : EIATTR_MERCURY_ISA_VERSION
	.align		4
        /*0050*/ 	.byte	0x03, 0x5f
        /*0052*/ 	.short	0x0101


	//----- nvinfo : EIATTR_VRC_CTA_INIT_COUNT
	.align		4
        /*0054*/ 	.byte	0x02, 0x4a
	.zero		1
	.zero		1


	//----- nvinfo : EIATTR_EXIT_INSTR_OFFSETS
	.align		4
        /*0058*/ 	.byte	0x04, 0x1c
        /*005a*/ 	.short	(.L_60 - .L_59)


	//   ....[0]....
.L_59:
        /*005c*/ 	.word	0x00000070


	//   ....[1]....
        /*0060*/ 	.word	0x00000160


	//----- nvinfo : EIATTR_CBANK_PARAM_SIZE
	.align		4
.L_60:
        /*0064*/ 	.byte	0x03, 0x19
        /*0066*/ 	.short	0x001c


	//----- nvinfo : EIATTR_PARAM_CBANK
	.align		4
        /*0068*/ 	.byte	0x04, 0x0a
        /*006a*/ 	.short	(.L_62 - .L_61)
	.align		4
.L_61:
        /*006c*/ 	.word	index@(.nv.constant0._Z16pw_global_kernelPK6float2S1_PS_i)
        /*0070*/ 	.short	0x0380
        /*0072*/ 	.short	0x001c


	//----- nvinfo : EIATTR_SW_WAR
	.align		4
.L_62:
        /*0074*/ 	.byte	0x04, 0x36
        /*0076*/ 	.short	(.L_64 - .L_63)
.L_63:
        /*0078*/ 	.word	0x00000008
.L_64:


//--------------------- .nv.callgraph             --------------------------
	.section	.nv.callgraph,"",@"SHT_CUDA_CALLGRAPH"
	.align	4
	.sectionentsize	8
	.align		4
        /*0000*/ 	.word	0x00000000
	.align		4
        /*0004*/ 	.word	0xffffffff
	.align		4
        /*0008*/ 	.word	0x00000000
	.align		4
        /*000c*/ 	.word	0xfffffffe
	.align		4
        /*0010*/ 	.word	0x00000000
	.align		4
        /*0014*/ 	.word	0xfffffffd
	.align		4
        /*0018*/ 	.word	0x00000000
	.align		4
        /*001c*/ 	.word	0xfffffffc


//--------------------- .nv.constant3             --------------------------
	.section	.nv.constant3,"a",@progbits
	.align	8
.nv.constant3:
	.type		H_const,@object
	.size		H_const,(.L_0 - H_const)
H_const:
	.zero		32768
.L_0:


//--------------------- .text._Z15pw_const_kernelPK6float2PS_i --------------------------
	.section	.text._Z15pw_const_kernelPK6float2PS_i,"ax",@progbits
	.align	128
        .global         _Z15pw_const_kernelPK6float2PS_i
        .type           _Z15pw_const_kernelPK6float2PS_i,@function
        .size           _Z15pw_const_kernelPK6float2PS_i,(.L_x_3 - _Z15pw_const_kernelPK6float2PS_i)
        .other          _Z15pw_const_kernelPK6float2PS_i,@"STO_CUDA_ENTRY STV_DEFAULT"
_Z15pw_const_kernelPK6float2PS_i:
.text._Z15pw_const_kernelPK6float2PS_i:
[----:B------:R-:W-:Y:S01]  /*0000*/  LDC R1, c[0x0][0x37c] ;  /* 0x0000df00ff017b82 */ /* 0x000fe20000000800 */
[----:B------:R-:W0:Y:S07]  /*0010*/  S2R R3, SR_TID.X ;  /* 0x0000000000037919 */ /* 0x000e2e0000002100 */
[----:B------:R-:W0:Y:S01]  /*0020*/  S2UR UR4, SR_CTAID.X ;  /* 0x00000000000479c3 */ /* 0x000e220000002500 */
[----:B------:R-:W1:Y:S07]  /*0030*/  LDCU UR5, c[0x0][0x390] ;  /* 0x00007200ff0577ac */ /* 0x000e6e0008000800 */
[----:B------:R-:W0:Y:S02]  /*0040*/  LDC R2, c[0x0][0x360] ;  /* 0x0000d800ff027b82 */ /* 0x000e240000000800 */
[----:B0-----:R-:W-:-:S05]  /*0050*/  IMAD R2, R2, UR4, R3 ;  /* 0x0000000402027c24 */ /* 0x001fca000f8e0203 */
[----:B-1----:R-:W-:-:S13]  /*0060*/  ISETP.GE.AND P0, PT, R2, UR5, PT ;  /* 0x0000000502007c0c */ /* 0x002fda000bf06270 */
[----:B------:R-:W-:Y:S05]  /*0070*/  @P0 EXIT ;  /* 0x000000000000094d */ /* 0x000fea0003800000 */
[----:B------:R-:W0:Y:S01]  /*0080*/  LDCU.128 UR8, c[0x0][0x380] ;  /* 0x00007000ff0877ac */ /* 0x000e220008000c00 */
[----:B------:R-:W-:Y:S01]  /*0090*/  IMAD.WIDE R2, R2, 0x8, RZ ;  /* 0x0000000802027825 */ /* 0x000fe200078e02ff */
[----:B------:R-:W1:Y:S02]  /*00a0*/  LDCU.64 UR4, c[0x0][0x358] ;  /* 0x00006b00ff0477ac */ /* 0x000e640008000a00 */
[----:B0-----:R-:W-:-:S04]  /*00b0*/  IADD3 R4, P0, PT, R2, UR8, RZ ;  /* 0x0000000802047c10 */ /* 0x001fc8000ff1e0ff */
[----:B------:R-:W-:-:S06]  /*00c0*/  IADD3.X R5, PT, PT, R3, UR9, RZ, P0, !PT ;  /* 0x0000000903057c10 */ /* 0x000fcc00087fe4ff */
[----:B-1----:R-:W2:Y:S01]  /*00d0*/  LDG.E.64.CONSTANT R4, desc[UR4][R4.64] ;  /* 0x0000000404047981 */ /* 0x002ea2000c1e9b00 */
[----:B------:R-:W-:Y:S02]  /*00e0*/  MOV R6, R2 ;  /* 0x0000000200067202 */ /* 0x000fe40000000f00 */
[----:B------:R-:W-:-:S04]  /*00f0*/  IADD3 R2, P0, PT, R2, UR10, RZ ;  /* 0x0000000a02027c10 */ /* 0x000fc8000ff1e0ff */
[----:B------:R-:W2:Y:S01]  /*0100*/  LDC.64 R6, c[0x3][R6] ;  /* 0x00c0000006067b82 */ /* 0x000ea20000000a00 */
[----:B------:R-:W-:Y:S01]  /*0110*/  IADD3.X R3, PT, PT, R3, UR11, RZ, P0, !PT ;  /* 0x0000000b03037c10 */ /* 0x000fe200087fe4ff */
[-C--:B--2---:R-:W-:Y:S01]  /*0120*/  FMUL R9, R5, R7.reuse ;  /* 0x0000000705097220 */ /* 0x084fe20000400000 */
[----:B------:R-:W-:-:S03]  /*0130*/  FMUL R0, R4, R7 ;  /* 0x0000000704007220 */ /* 0x000fc60000400000 */
[-C--:B------:R-:W-:Y:S01]  /*0140*/  FFMA R8, R4, R6.reuse, -R9 ;  /* 0x0000000604087223 */ /* 0x080fe20000000809 */
[----:B------:R-:W-:-:S05]  /*0150*/  FFMA R9, R5, R6, R0 ;  /* 0x0000000605097223 */ /* 0x000fca0000000000 */
[----:B------:R-:W-:Y:S01]  /*0160*/  STG.E.64 desc[UR4][R2.64], R8 ;  /* 0x0000000802007986 */ /* 0x000fe2000c101b04 */
[----:B------:R-:W-:Y:S05]  /*0170*/  EXIT ;  /* 0x000000000000794d */ /* 0x000fea0003800000 */
.L_x_0:
[----:B------:R-:W-:-:S00]  /*0180*/  BRA `(.L_x_0) ;  /* 0xfffffffc00fc7947 */ /* 0x000fc0000383ffff */
[----:B------:R-:W-:-:S00]  /*0190*/  NOP ;  /* 0x0000000000007918 */ /* 0x000fc00000000000 */
        /* <DEDUP_REMOVED lines=14> */
.L_x_3:


//--------------------- .text._Z16pw_shared_kernelPK6float2S1_PS_i --------------------------
	.section	.text._Z16pw_shared_kernelPK6float2S1_PS_i,"ax",@progbits
	.align	128
        .global         _Z16pw_shared_kernelPK6float2S1_PS_i
        .type           _Z16pw_shared_kernelPK6float2S1_PS_i,@function
        .size           _Z16pw_shared_kernelPK6float2S1_PS_i,(.L_x_4 - _Z16pw_shared_kernelPK6float2S1_PS_i)
        .other          _Z16pw_shared_kernelPK6float2S1_PS_i,@"STO_CUDA_ENTRY STV_DEFAULT"
_Z16pw_shared_kernelPK6float2S1_PS_i:
.text._Z16pw_shared_kernelPK6float2S1_PS_i:
[----:B------:R-:W-:Y:S01]  /*0000*/  LDC R1, c[0x0][0x37c] ;  /* 0x0000df00ff017b82 */ /* 0x000fe20000000800 */
[----:B------:R-:W0:Y:S07]  /*0010*/  S2R R6, SR_TID.X ;  /* 0x0000000000067919 */ /* 0x000e2e0000002100 */
[----:B------:R-:W0:Y:S01]  /*0020*/  S2UR UR4, SR_CTAID.X ;  /* 0x00000000000479c3 */ /* 0x000e220000002500 */
[----:B------:R-:W1:Y:S01]  /*0030*/  LDCU UR5, c[0x0][0x398] ;  /* 0x00007300ff0577ac */ /* 0x000e620008000800 */
[----:B------:R-:W2:Y:S06]  /*0040*/  LDCU.64 UR8, c[0x0][0x358] ;  /* 0x00006b00ff0877ac */ /* 0x000eac0008000a00 */
[----:B------:R-:W0:Y:S08]  /*0050*/  LDC R7, c[0x0][0x360] ;  /* 0x0000d800ff077b82 */ /* 0x000e300000000800 */
[----:B------:R-:W3:Y:S08]  /*0060*/  LDC.64 R2, c[0x0][0x380] ;  /* 0x0000e000ff027b82 */ /* 0x000ef00000000a00 */
[----:B------:R-:W4:Y:S01]  /*0070*/  LDC.64 R4, c[0x0][0x388] ;  /* 0x0000e200ff047b82 */ /* 0x000f220000000a00 */
[----:B0-----:R-:W-:-:S05]  /*0080*/  IMAD R7, R7, UR4, R6 ;  /* 0x0000000407077c24 */ /* 0x001fca000f8e0206 */
[----:B-1----:R-:W-:-:S13]  /*0090*/  ISETP.GE.AND P0, PT, R7, UR5, PT ;  /* 0x0000000507007c0c */ /* 0x002fda000bf06270 */
[----:B---3--:R-:W-:-:S04]  /*00a0*/  @!P0 IMAD.WIDE R2, R7, 0x8, R2 ;  /* 0x0000000807028825 */ /* 0x008fc800078e0202 */
[----:B----4-:R-:W-:Y:S02]  /*00b0*/  @!P0 IMAD.WIDE R4, R7, 0x8, R4 ;  /* 0x0000000807048825 */ /* 0x010fe400078e0204 */
[----:B--2---:R-:W2:Y:S04]  /*00c0*/  @!P0 LDG.E.64.CONSTANT R2, desc[UR8][R2.64] ;  /* 0x0000000802028981 */ /* 0x004ea8000c1e9b00 */
[----:B------:R-:W3:Y:S01]  /*00d0*/  @!P0 LDG.E.64.CONSTANT R4, desc[UR8][R4.64] ;  /* 0x0000000804048981 */ /* 0x000ee2000c1e9b00 */
[----:B------:R-:W0:Y:S01]  /*00e0*/  S2UR UR6, SR_CgaCtaId ;  /* 0x00000000000679c3 */ /* 0x000e220000008800 */
[----:B------:R-:W-:Y:S02]  /*00f0*/  UMOV UR4, 0x400 ;  /* 0x0000040000047882 */ /* 0x000fe40000000000 */
[----:B------:R-:W-:-:S02]  /*0100*/  UIADD3 UR5, UPT, UPT, UR4, 0x400, URZ ;  /* 0x0000040004057890 */ /* 0x000fc4000fffe0ff */
[----:B0-----:R-:W-:Y:S02]  /*0110*/  ULEA UR4, UR6, UR4, 0x18 ;  /* 0x0000000406047291 */ /* 0x001fe4000f8ec0ff */
[----:B------:R-:W-:-:S04]  /*0120*/  ULEA UR5, UR6, UR5, 0x18 ;  /* 0x0000000506057291 */ /* 0x000fc8000f8ec0ff */
[C---:B------:R-:W-:Y:S02]  /*0130*/  LEA R0, R6.reuse, UR4, 0x3 ;  /* 0x0000000406007c11 */ /* 0x040fe4000f8e18ff */
[----:B------:R-:W-:-:S03]  /*0140*/  LEA R6, R6, UR5, 0x3 ;  /* 0x0000000506067c11 */ /* 0x000fc6000f8e18ff */
[----:B--2---:R0:W-:Y:S04]  /*0150*/  @!P0 STS.64 [R0], R2 ;  /* 0x0000000200008388 */ /* 0x0041e80000000a00 */
[----:B---3--:R0:W-:Y:S01]  /*0160*/  @!P0 STS.64 [R6], R4 ;  /* 0x0000000406008388 */ /* 0x0081e20000000a00 */
[----:B------:R-:W-:Y:S06]  /*0170*/  BAR.SYNC.DEFER_BLOCKING 0x0 ;  /* 0x0000000000007b1d */ /* 0x000fec0000010000 */
[----:B------:R-:W-:Y:S05]  /*0180*/  @P0 EXIT ;  /* 0x000000000000094d */ /* 0x000fea0003800000 */
[----:B0-----:R-:W-:Y:S01]  /*0190*/  LDS.64 R4, [R0] ;  /* 0x0000000000047984 */ /* 0x001fe20000000a00 */
[----:B------:R-:W0:Y:S03]  /*01a0*/  LDC.64 R2, c[0x0][0x390] ;  /* 0x0000e400ff027b82 */ /* 0x000e260000000a00 */
[----:B------:R-:W1:Y:S01]  /*01b0*/  LDS.64 R8, [R6] ;  /* 0x0000000006087984 */ /* 0x000e620000000a00 */
[----:B0-----:R-:W-:-:S04]  /*01c0*/  IMAD.WIDE R2, R7, 0x8, R2 ;  /* 0x0000000807027825 */ /* 0x001fc800078e0202 */
[-C--:B-1----:R-:W-:Y:S01]  /*01d0*/  FMUL R11, R5, R9.reuse ;  /* 0x00000009050b7220 */ /* 0x082fe20000400000 */
[----:B------:R-:W-:-:S03]  /*01e0*/  FMUL R10, R4, R9 ;  /* 0x00000009040a7220 */ /* 0x000fc60000400000 */
[-C--:B------:R-:W-:Y:S01]  /*01f0*/  FFMA R4, R4, R8.reuse, -R11 ;  /* 0x0000000804047223 */ /* 0x080fe2000000080b */
[----:B------:R-:W-:-:S05]  /*0200*/  FFMA R5, R5, R8, R10 ;  /* 0x0000000805057223 */ /* 0x000fca000000000a */
[----:B------:R-:W-:Y:S01]  /*0210*/  STG.E.64 desc[UR8][R2.64], R4 ;  /* 0x0000000402007986 */ /* 0x000fe2000c101b08 */
[----:B------:R-:W-:Y:S05]  /*0220*/  EXIT ;  /* 0x000000000000794d */ /* 0x000fea0003800000 */
.L_x_1:
        /* <DEDUP_REMOVED lines=13> */
.L_x_4:


//--------------------- .text._Z16pw_global_kernelPK6float2S1_PS_i --------------------------
	.section	.text._Z16pw_global_kernelPK6float2S1_PS_i,"ax",@progbits
	.align	128
        .global         _Z16pw_global_kernelPK6float2S1_PS_i
        .type           _Z16pw_global_kernelPK6float2S1_PS_i,@function
        .size           _Z16pw_global_kernelPK6float2S1_PS_i,(.L_x_5 - _Z16pw_global_kernelPK6float2S1_PS_i)
        .other          _Z16pw_global_kernelPK6float2S1_PS_i,@"STO_CUDA_ENTRY STV_DEFAULT"
_Z16pw_global_kernelPK6float2S1_PS_i:
.text._Z16pw_global_kernelPK6float2S1_PS_i:
        /* <DEDUP_REMOVED lines=8> */
[----:B------:R-:W0:Y:S01]  /*0080*/  LDC.64 R2, c[0x0][0x380] ;  /* 0x0000e000ff027b82 */ /* 0x000e220000000a00 */
[----:B------:R-:W1:Y:S07]  /*0090*/  LDCU.64 UR4, c[0x0][0x358] ;  /* 0x00006b00ff0477ac */ /* 0x000e6e0008000a00 */
[----:B------:R-:W2:Y:S08]  /*00a0*/  LDC.64 R4, c[0x0][0x388] ;  /* 0x0000e200ff047b82 */ /* 0x000eb00000000a00 */
[----:B------:R-:W3:Y:S01]  /*00b0*/  LDC.64 R6, c[0x0][0x390] ;  /* 0x0000e400ff067b82 */ /* 0x000ee20000000a00 */
[----:B0-----:R-:W-:-:S06]  /*00c0*/  IMAD.WIDE R2, R9, 0x8, R2 ;  /* 0x0000000809027825 */ /* 0x001fcc00078e0202 */
[----:B-1----:R-:W4:Y:S01]  /*00d0*/  LDG.E.64.CONSTANT R2, desc[UR4][R2.64] ;  /* 0x0000000402027981 */ /* 0x002f22000c1e9b00 */
[----:B--2---:R-:W-:-:S06]  /*00e0*/  IMAD.WIDE R4, R9, 0x8, R4 ;  /* 0x0000000809047825 */ /* 0x004fcc00078e0204 */
[----:B------:R-:W4:Y:S01]  /*00f0*/  LDG.E.64.CONSTANT R4, desc[UR4][R4.64] ;  /* 0x0000000404047981 */ /* 0x000f22000c1e9b00 */
[----:B---3--:R-:W-:-:S04]  /*0100*/  IMAD.WIDE R6, R9, 0x8, R6 ;  /* 0x0000000809067825 */ /* 0x008fc800078e0206 */
[-C--:B----4-:R-:W-:Y:S01]  /*0110*/  FMUL R11, R3, R5.reuse ;  /* 0x00000005030b7220 */ /* 0x090fe20000400000 */
[----:B------:R-:W-:-:S03]  /*0120*/  FMUL R0, R2, R5 ;  /* 0x0000000502007220 */ /* 0x000fc60000400000 */
[-C--:B------:R-:W-:Y:S01]  /*0130*/  FFMA R8, R2, R4.reuse, -R11 ;  /* 0x0000000402087223 */ /* 0x080fe2000000080b */
[----:B------:R-:W-:-:S05]  /*0140*/  FFMA R9, R3, R4, R0 ;  /* 0x0000000403097223 */ /* 0x000fca0000000000 */
[----:B------:R-:W-:Y:S01]  /*0150*/  STG.E.64 desc[UR4][R6.64], R8 ;  /* 0x0000000806007986 */ /* 0x000fe2000c101b04 */
[----:B------:R-:W-:Y:S05]  /*0160*/  EXIT ;  /* 0x000000000000794d */ /* 0x000fea0003800000 */
.L_x_2:
        /* <DEDUP_REMOVED lines=9> */
.L_x_5:


//--------------------- .nv.shared.reserved.0     --------------------------
	.section	.nv.shared.reserved.0,"aw",@nobits
	.weak		__nv_reservedSMEM_offset_0_alias
	.size		__nv_reservedSMEM_offset_0_alias, 0, 64
	.other		__nv_reservedSMEM_offset_0_alias,@"STO_CUDA_RESERVED_SHARED STV_DEFAULT"
__nv_reservedSMEM_offset_0_alias:
	.zero		0
	.zero		64


//--------------------- .nv.shared._Z16pw_shared_kernelPK6float2S1_PS_i --------------------------
	.section	.nv.shared._Z16pw_shared_kernelPK6float2S1_PS_i,"aw",@nobits
	.sectionflags	@""
	.align	8
.nv.shared._Z16pw_shared_kernelPK6float2S1_PS_i:
	.zero		3072


//--------------------- .nv.constant0._Z15pw_const_kernelPK6float2PS_i --------------------------
	.section	.nv.constant0._Z15pw_const_kernelPK6float2PS_i,"a",@progbits
	.sectionflags	@""
	.align	4
.nv.constant0._Z15pw_const_kernelPK6float2PS_i:
	.zero		916


//--------------------- .nv.constant0._Z16pw_shared_kernelPK6float2S1_PS_i --------------------------
	.section	.nv.constant0._Z16pw_shared_kernelPK6float2S1_PS_i,"a",@progbits
	.sectionflags	@""
	.align	4
.nv.constant0._Z16pw_shared_kernelPK6float2S1_PS_i:
	.zero		924


//--------------------- .nv.constant0._Z16pw_global_kernelPK6float2S1_PS_i --------------------------
	.section	.nv.constant0._Z16pw_global_kernelPK6float2S1_PS_i,"a",@progbits
	.sectionflags	@""
	.align	4
.nv.constant0._Z16pw_global_kernelPK6float2S1_PS_i:
	.zero		924


//--------------------- SYMBOLS --------------------------

	.type		.nv.reservedSmem.offset0,@object
	.size		.nv.reservedSmem.offset0,0x4
	.type		.nv.reservedSmem.cap,@object
	.size		.nv.reservedSmem.cap,0x4
